//
// Generated by NVIDIA NVVM Compiler
//
// Compiler Build ID: CL-36424714
// Cuda compilation tools, release 13.0, V13.0.88
// Based on NVVM 20.0.0
//

.version 9.0
.target sm_100
.address_size 64

	// .globl	_Z5writePi

.visible .entry _Z5writePi(
	.param .u64 .ptr .align 1 _Z5writePi_param_0
)
{
	.reg .b32 	%r<2>;
	.reg .b64 	%rd<3>;

	ld.param.u64 	%rd1, [_Z5writePi_param_0];
	cvta.to.global.u64 	%rd2, %rd1;
	mov.b32 	%r1, 23;
	st.global.u32 	[%rd2], %r1;
	ret;

}


// ===== COMPILED SASS (sm_100) =====

	.target	sm_100

	.elftype	@"ET_EXEC"


//--------------------- .note.nv.tkinfo           --------------------------
	.section	.note.nv.tkinfo,"",@"SHT_NOTE"
	.sectionflags	@"SHF_NOTE_NV_TKINFO"
	.tkinfo
        /*0018*/ 	.word	0x00000002
        /*0030*/ 	.string	""
        /*0030*/ 	.string	"ptxas"
        /*0030*/ 	.string	"Cuda compilation tools, release 13.0, V13.0.88"
        /*0030*/ 	.string	"Build cuda_13.0.r13.0/compiler.36424714_0"
        /*0030*/ 	.string	"-arch sm_100 -m 64 "



//--------------------- .note.nv.cuinfo           --------------------------
	.section	.note.nv.cuinfo,"",@"SHT_NOTE"
	.sectionflags	@"SHF_NOTE_NV_CUINFO"
        /*0018*/ 	.short	0x0002
        /*001a*/ 	.short	0x0064
        /*001c*/ 	.short	0x0082
	.zero		2


//--------------------- .nv.info                  --------------------------
	.section	.nv.info,"",@"SHT_CUDA_INFO"
	.align	4


	//----- nvinfo : EIATTR_REGCOUNT
	.align		4
        /*0000*/ 	.byte	0x04, 0x2f
        /*0002*/ 	.short	(.L_1 - .L_0)
	.align		4
.L_0:
        /*0004*/ 	.word	index@(_Z5writePi)
        /*0008*/ 	.word	0x00000008


	//----- nvinfo : EIATTR_FRAME_SIZE
	.align		4
.L_1:
        /*000c*/ 	.byte	0x04, 0x11
        /*000e*/ 	.short	(.L_3 - .L_2)
	.align		4
.L_2:
        /*0010*/ 	.word	index@(_Z5writePi)
        /*0014*/ 	.word	0x00000000


	//----- nvinfo : EIATTR_MIN_STACK_SIZE
	.align		4
.L_3:
        /*0018*/ 	.byte	0x04, 0x12
        /*001a*/ 	.short	(.L_5 - .L_4)
	.align		4
.L_4:
        /*001c*/ 	.word	index@(_Z5writePi)
        /*0020*/ 	.word	0x00000000
.L_5:


//--------------------- .nv.compat                --------------------------
	.section	.nv.compat,"",@"SHT_CUDA_COMPAT_INFO"
	.align	4
        /*0000*/ 	.byte	0x02, 0x09, 0x00, 0x00, 0x02, 0x02, 0x01, 0x00, 0x02, 0x05, 0x05, 0x00, 0x03, 0x07, 0x01, 0x01
        /*0010*/ 	.byte	0x02, 0x03, 0x00, 0x00, 0x02, 0x06, 0x01, 0x00, 0x04, 0x0b, 0x08, 0x00, 0x09, 0x00, 0x00, 0x00
        /*0020*/ 	.byte	0x00, 0x00, 0x00, 0x00


//--------------------- .nv.info._Z5writePi       --------------------------
	.section	.nv.info._Z5writePi,"",@"SHT_CUDA_INFO"
	.sectionflags	@""
	.align	4


	//----- nvinfo : EIATTR_CUDA_API_VERSION
	.align		4
        /*0000*/ 	.byte	0x04, 0x37
        /*0002*/ 	.short	(.L_7 - .L_6)
.L_6:
        /*0004*/ 	.word	0x00000082


	//----- nvinfo : EIATTR_KPARAM_INFO
	.align		4
.L_7:
        /*0008*/ 	.byte	0x04, 0x17
        /*000a*/ 	.short	(.L_9 - .L_8)
.L_8:
        /*000c*/ 	.word	0x00000000
        /*0010*/ 	.short	0x0000
        /*0012*/ 	.short	0x0000
        /*0014*/ 	.byte	0x00, 0xf5, 0x21, 0x00


	//----- nvinfo : EIATTR_SPARSE_MMA_MASK
	.align		4
.L_9:
        /*0018*/ 	.byte	0x03, 0x50
        /*001a*/ 	.short	0x0000


	//----- nvinfo : EIATTR_MAXREG_COUNT
	.align		4
        /*001c*/ 	.byte	0x03, 0x1b
        /*001e*/ 	.short	0x00ff


	//----- nvinfo : EIATTR_MERCURY_ISA_VERSION
	.align		4
        /*0020*/ 	.byte	0x03, 0x5f
        /*0022*/ 	.short	0x0101


	//----- nvinfo : EIATTR_VRC_CTA_INIT_COUNT
	.align		4
        /*0024*/ 	.byte	0x02, 0x4a
	.zero		1
	.zero		1


	//----- nvinfo : EIATTR_EXIT_INSTR_OFFSETS
	.align		4
        /*0028*/ 	.byte	0x04, 0x1c
        /*002a*/ 	.short	(.L_11 - .L_10)


	//   ....[0]....
.L_10:
        /*002c*/ 	.word	0x00000050


	//----- nvinfo : EIATTR_CBANK_PARAM_SIZE
	.align		4
.L_11:
        /*0030*/ 	.byte	0x03, 0x19
        /*0032*/ 	.short	0x0008


	//----- nvinfo : EIATTR_PARAM_CBANK
	.align		4
        /*0034*/ 	.byte	0x04, 0x0a
        /*0036*/ 	.short	(.L_13 - .L_12)
	.align		4
.L_12:
        /*0038*/ 	.word	index@(.nv.constant0._Z5writePi)
        /*003c*/ 	.short	0x0380
        /*003e*/ 	.short	0x0008


	//----- nvinfo : EIATTR_SW_WAR
	.align		4
.L_13:
        /*0040*/ 	.byte	0x04, 0x36
        /*0042*/ 	.short	(.L_15 - .L_14)
.L_14:
        /*0044*/ 	.word	0x00000008
.L_15:


//--------------------- .nv.callgraph             --------------------------
	.section	.nv.callgraph,"",@"SHT_CUDA_CALLGRAPH"
	.align	4
	.sectionentsize	8
	.align		4
        /*0000*/ 	.word	0x00000000
	.align		4
        /*0004*/ 	.word	0xffffffff
	.align		4
        /*0008*/ 	.word	0x00000000
	.align		4
        /*000c*/ 	.word	0xfffffffe
	.align		4
        /*0010*/ 	.word	0x00000000
	.align		4
        /*0014*/ 	.word	0xfffffffd
	.align		4
        /*0018*/ 	.word	0x00000000
	.align		4
        /*001c*/ 	.word	0xfffffffc


//--------------------- .text._Z5writePi          --------------------------
	.section	.text._Z5writePi,"ax",@progbits
	.align	128
        .global         _Z5writePi
        .type           _Z5writePi,@function
        .size           _Z5writePi,(.L_x_1 - _Z5writePi)
        .other          _Z5writePi,@"STO_CUDA_ENTRY STV_DEFAULT"
_Z5writePi:
.text._Z5writePi:
[----:B------:R-:W-:Y:S08]  /*0000*/  LDC R1, c[0x0][0x37c] ;  /* 0x0000df00ff017b82 */ /* 0x000ff00000000800 */
[----:B------:R-:W0:Y:S01]  /*0010*/  LDC.64 R2, c[0x0][0x380] ;  /* 0x0000e000ff027b82 */ /* 0x000e220000000a00 */
[----:B------:R-:W0:Y:S01]  /*0020*/  LDCU.64 UR4, c[0x0][0x358] ;  /* 0x00006b00ff0477ac */ /* 0x000e220008000a00 */
[----:B------:R-:W-:-:S05]  /*0030*/  HFMA2 R5, -RZ, RZ, 0, 1.370906829833984375e-06 ;  /* 0x00000017ff057431 */ /* 0x000fca00000001ff */
[----:B0-----:R-:W-:Y:S01]  /*0040*/  STG.E desc[UR4][R2.64], R5 ;  /* 0x0000000502007986 */ /* 0x001fe2000c101904 */
[----:B------:R-:W-:Y:S05]  /*0050*/  EXIT ;  /* 0x000000000000794d */ /* 0x000fea0003800000 */
.L_x_0:
[----:B------:R-:W-:-:S00]  /*0060*/  BRA `(.L_x_0) ;  /* 0xfffffffc00fc7947 */ /* 0x000fc0000383ffff */
[----:B------:R-:W-:-:S00]  /*0070*/  NOP ;  /* 0x0000000000007918 */ /* 0x000fc00000000000 */
        /* <DEDUP_REMOVED lines=8> */
.L_x_1:


//--------------------- .nv.shared.reserved.0     --------------------------
	.section	.nv.shared.reserved.0,"aw",@nobits
	.weak		__nv_reservedSMEM_offset_0_alias
	.size		__nv_reservedSMEM_offset_0_alias, 0, 64
	.other		__nv_reservedSMEM_offset_0_alias,@"STO_CUDA_RESERVED_SHARED STV_DEFAULT"
__nv_reservedSMEM_offset_0_alias:
	.zero		0
	.zero		64


//--------------------- .nv.constant0._Z5writePi  --------------------------
	.section	.nv.constant0._Z5writePi,"a",@progbits
	.sectionflags	@""
	.align	4
.nv.constant0._Z5writePi:
	.zero		904


//--------------------- SYMBOLS --------------------------

	.type		.nv.reservedSmem.offset0,@object
	.size		.nv.reservedSmem.offset0,0x4
